//
// Generated by NVIDIA NVVM Compiler
//
// Compiler Build ID: CL-36424714
// Cuda compilation tools, release 13.0, V13.0.88
// Based on NVVM 20.0.0
//

.version 9.0
.target sm_100
.address_size 64

	// .globl	_Z9vectorAddPaS_S_i

.visible .entry _Z9vectorAddPaS_S_i(
	.param .u64 .ptr .align 1 _Z9vectorAddPaS_S_i_param_0,
	.param .u64 .ptr .align 1 _Z9vectorAddPaS_S_i_param_1,
	.param .u64 .ptr .align 1 _Z9vectorAddPaS_S_i_param_2,
	.param .u32 _Z9vectorAddPaS_S_i_param_3
)
{
	.reg .pred 	%p<2>;
	.reg .b16 	%rs<4>;
	.reg .b32 	%r<6>;
	.reg .b64 	%rd<11>;

	ld.param.u64 	%rd1, [_Z9vectorAddPaS_S_i_param_0];
	ld.param.u64 	%rd2, [_Z9vectorAddPaS_S_i_param_1];
	ld.param.u64 	%rd3, [_Z9vectorAddPaS_S_i_param_2];
	ld.param.u32 	%r2, [_Z9vectorAddPaS_S_i_param_3];
	mov.u32 	%r3, %ctaid.x;
	mov.u32 	%r4, %ntid.x;
	mov.u32 	%r5, %tid.x;
	mad.lo.s32 	%r1, %r3, %r4, %r5;
	setp.ge.s32 	%p1, %r1, %r2;
	@%p1 bra 	$L__BB0_2;
	cvta.to.global.u64 	%rd4, %rd1;
	cvta.to.global.u64 	%rd5, %rd2;
	cvta.to.global.u64 	%rd6, %rd3;
	cvt.s64.s32 	%rd7, %r1;
	add.s64 	%rd8, %rd4, %rd7;
	ld.global.u8 	%rs1, [%rd8];
	add.s64 	%rd9, %rd5, %rd7;
	ld.global.u8 	%rs2, [%rd9];
	add.s16 	%rs3, %rs2, %rs1;
	add.s64 	%rd10, %rd6, %rd7;
	st.global.u8 	[%rd10], %rs3;
$L__BB0_2:
	ret;

}


// ===== COMPILED SASS (sm_100) =====

	.target	sm_100

	.elftype	@"ET_EXEC"


//--------------------- .note.nv.tkinfo           --------------------------
	.section	.note.nv.tkinfo,"",@"SHT_NOTE"
	.sectionflags	@"SHF_NOTE_NV_TKINFO"
	.tkinfo
        /*0018*/ 	.word	0x00000002
        /*0030*/ 	.string	""
        /*0030*/ 	.string	"ptxas"
        /*0030*/ 	.string	"Cuda compilation tools, release 13.0, V13.0.88"
        /*0030*/ 	.string	"Build cuda_13.0.r13.0/compiler.36424714_0"
        /*0030*/ 	.string	"-arch sm_100 -m 64 "



//--------------------- .note.nv.cuinfo           --------------------------
	.section	.note.nv.cuinfo,"",@"SHT_NOTE"
	.sectionflags	@"SHF_NOTE_NV_CUINFO"
        /*0018*/ 	.short	0x0002
        /*001a*/ 	.short	0x0064
        /*001c*/ 	.short	0x0082
	.zero		2


//--------------------- .nv.info                  --------------------------
	.section	.nv.info,"",@"SHT_CUDA_INFO"
	.align	4


	//----- nvinfo : EIATTR_REGCOUNT
	.align		4
        /*0000*/ 	.byte	0x04, 0x2f
        /*0002*/ 	.short	(.L_1 - .L_0)
	.align		4
.L_0:
        /*0004*/ 	.word	index@(_Z9vectorAddPaS_S_i)
        /*0008*/ 	.word	0x0000000c


	//----- nvinfo : EIATTR_FRAME_SIZE
	.align		4
.L_1:
        /*000c*/ 	.byte	0x04, 0x11
        /*000e*/ 	.short	(.L_3 - .L_2)
	.align		4
.L_2:
        /*0010*/ 	.word	index@(_Z9vectorAddPaS_S_i)
        /*0014*/ 	.word	0x00000000


	//----- nvinfo : EIATTR_MIN_STACK_SIZE
	.align		4
.L_3:
        /*0018*/ 	.byte	0x04, 0x12
        /*001a*/ 	.short	(.L_5 - .L_4)
	.align		4
.L_4:
        /*001c*/ 	.word	index@(_Z9vectorAddPaS_S_i)
        /*0020*/ 	.word	0x00000000
.L_5:


//--------------------- .nv.compat                --------------------------
	.section	.nv.compat,"",@"SHT_CUDA_COMPAT_INFO"
	.align	4
        /*0000*/ 	.byte	0x02, 0x09, 0x00, 0x00, 0x02, 0x02, 0x01, 0x00, 0x02, 0x05, 0x05, 0x00, 0x03, 0x07, 0x01, 0x01
        /*0010*/ 	.byte	0x02, 0x03, 0x00, 0x00, 0x02, 0x06, 0x01, 0x00, 0x04, 0x0b, 0x08, 0x00, 0x09, 0x00, 0x00, 0x00
        /*0020*/ 	.byte	0x00, 0x00, 0x00, 0x00


//--------------------- .nv.info._Z9vectorAddPaS_S_i --------------------------
	.section	.nv.info._Z9vectorAddPaS_S_i,"",@"SHT_CUDA_INFO"
	.sectionflags	@""
	.align	4


	//----- nvinfo : EIATTR_CUDA_API_VERSION
	.align		4
        /*0000*/ 	.byte	0x04, 0x37
        /*0002*/ 	.short	(.L_7 - .L_6)
.L_6:
        /*0004*/ 	.word	0x00000082


	//----- nvinfo : EIATTR_KPARAM_INFO
	.align		4
.L_7:
        /*0008*/ 	.byte	0x04, 0x17
        /*000a*/ 	.short	(.L_9 - .L_8)
.L_8:
        /*000c*/ 	.word	0x00000000
        /*0010*/ 	.short	0x0003
        /*0012*/ 	.short	0x0018
        /*0014*/ 	.byte	0x00, 0xf0, 0x11, 0x00


	//----- nvinfo : EIATTR_KPARAM_INFO
	.align		4
.L_9:
        /*0018*/ 	.byte	0x04, 0x17
        /*001a*/ 	.short	(.L_11 - .L_10)
.L_10:
        /*001c*/ 	.word	0x00000000
        /*0020*/ 	.short	0x0002
        /*0022*/ 	.short	0x0010
        /*0024*/ 	.byte	0x00, 0xf5, 0x21, 0x00


	//----- nvinfo : EIATTR_KPARAM_INFO
	.align		4
.L_11:
        /*0028*/ 	.byte	0x04, 0x17
        /*002a*/ 	.short	(.L_13 - .L_12)
.L_12:
        /*002c*/ 	.word	0x00000000
        /*0030*/ 	.short	0x0001
        /*0032*/ 	.short	0x0008
        /*0034*/ 	.byte	0x00, 0xf5, 0x21, 0x00


	//----- nvinfo : EIATTR_KPARAM_INFO
	.align		4
.L_13:
        /*0038*/ 	.byte	0x04, 0x17
        /*003a*/ 	.short	(.L_15 - .L_14)
.L_14:
        /*003c*/ 	.word	0x00000000
        /*0040*/ 	.short	0x0000
        /*0042*/ 	.short	0x0000
        /*0044*/ 	.byte	0x00, 0xf5, 0x21, 0x00


	//----- nvinfo : EIATTR_SPARSE_MMA_MASK
	.align		4
.L_15:
        /*0048*/ 	.byte	0x03, 0x50
        /*004a*/ 	.short	0x0000


	//----- nvinfo : EIATTR_MAXREG_COUNT
	.align		4
        /*004c*/ 	.byte	0x03, 0x1b
        /*004e*/ 	.short	0x00ff


	//----- nvinfo : EIATTR_MERCURY_ISA_VERSION
	.align		4
        /*0050*/ 	.byte	0x03, 0x5f
        /*0052*/ 	.short	0x0101


	//----- nvinfo : EIATTR_VRC_CTA_INIT_COUNT
	.align		4
        /*0054*/ 	.byte	0x02, 0x4a
	.zero		1
	.zero		1


	//----- nvinfo : EIATTR_EXIT_INSTR_OFFSETS
	.align		4
        /*0058*/ 	.byte	0x04, 0x1c
        /*005a*/ 	.short	(.L_17 - .L_16)


	//   ....[0]....
.L_16:
        /*005c*/ 	.word	0x00000070


	//   ....[1]....
        /*0060*/ 	.word	0x00000160


	//----- nvinfo : EIATTR_CBANK_PARAM_SIZE
	.align		4
.L_17:
        /*0064*/ 	.byte	0x03, 0x19
        /*0066*/ 	.short	0x001c


	//----- nvinfo : EIATTR_PARAM_CBANK
	.align		4
        /*0068*/ 	.byte	0x04, 0x0a
        /*006a*/ 	.short	(.L_19 - .L_18)
	.align		4
.L_18:
        /*006c*/ 	.word	index@(.nv.constant0._Z9vectorAddPaS_S_i)
        /*0070*/ 	.short	0x0380
        /*0072*/ 	.short	0x001c


	//----- nvinfo : EIATTR_SW_WAR
	.align		4
.L_19:
        /*0074*/ 	.byte	0x04, 0x36
        /*0076*/ 	.short	(.L_21 - .L_20)
.L_20:
        /*0078*/ 	.word	0x00000008
.L_21:


//--------------------- .nv.callgraph             --------------------------
	.section	.nv.callgraph,"",@"SHT_CUDA_CALLGRAPH"
	.align	4
	.sectionentsize	8
	.align		4
        /*0000*/ 	.word	0x00000000
	.align		4
        /*0004*/ 	.word	0xffffffff
	.align		4
        /*0008*/ 	.word	0x00000000
	.align		4
        /*000c*/ 	.word	0xfffffffe
	.align		4
        /*0010*/ 	.word	0x00000000
	.align		4
        /*0014*/ 	.word	0xfffffffd
	.align		4
        /*0018*/ 	.word	0x00000000
	.align		4
        /*001c*/ 	.word	0xfffffffc


//--------------------- .text._Z9vectorAddPaS_S_i --------------------------
	.section	.text._Z9vectorAddPaS_S_i,"ax",@progbits
	.align	128
        .global         _Z9vectorAddPaS_S_i
        .type           _Z9vectorAddPaS_S_i,@function
        .size           _Z9vectorAddPaS_S_i,(.L_x_1 - _Z9vectorAddPaS_S_i)
        .other          _Z9vectorAddPaS_S_i,@"STO_CUDA_ENTRY STV_DEFAULT"
_Z9vectorAddPaS_S_i:
.text._Z9vectorAddPaS_S_i:
[----:B------:R-:W-:Y:S01]  /*0000*/  LDC R1, c[0x0][0x37c] ;  /* 0x0000df00ff017b82 */ /* 0x000fe20000000800 */
[----:B------:R-:W0:Y:S07]  /*0010*/  S2R R3, SR_TID.X ;  /* 0x0000000000037919 */ /* 0x000e2e0000002100 */
[----:B------:R-:W0:Y:S01]  /*0020*/  S2UR UR4, SR_CTAID.X ;  /* 0x00000000000479c3 */ /* 0x000e220000002500 */
[----:B------:R-:W1:Y:S07]  /*0030*/  LDCU UR5, c[0x0][0x398] ;  /* 0x00007300ff0577ac */ /* 0x000e6e0008000800 */
[----:B------:R-:W0:Y:S02]  /*0040*/  LDC R6, c[0x0][0x360] ;  /* 0x0000d800ff067b82 */ /* 0x000e240000000800 */
[----:B0-----:R-:W-:-:S05]  /*0050*/  IMAD R6, R6, UR4, R3 ;  /* 0x0000000406067c24 */ /* 0x001fca000f8e0203 */
[----:B-1----:R-:W-:-:S13]  /*0060*/  ISETP.GE.AND P0, PT, R6, UR5, PT ;  /* 0x0000000506007c0c */ /* 0x002fda000bf06270 */
[----:B------:R-:W-:Y:S05]  /*0070*/  @P0 EXIT ;  /* 0x000000000000094d */ /* 0x000fea0003800000 */
[----:B------:R-:W0:Y:S01]  /*0080*/  LDCU.128 UR8, c[0x0][0x380] ;  /* 0x00007000ff0877ac */ /* 0x000e220008000c00 */
[----:B------:R-:W-:Y:S01]  /*0090*/  SHF.R.S32.HI R0, RZ, 0x1f, R6 ;  /* 0x0000001fff007819 */ /* 0x000fe20000011406 */
[----:B------:R-:W1:Y:S01]  /*00a0*/  LDCU.64 UR4, c[0x0][0x358] ;  /* 0x00006b00ff0477ac */ /* 0x000e620008000a00 */
[----:B------:R-:W2:Y:S01]  /*00b0*/  LDCU.64 UR6, c[0x0][0x390] ;  /* 0x00007200ff0677ac */ /* 0x000ea20008000a00 */
[C---:B0-----:R-:W-:Y:S02]  /*00c0*/  IADD3 R4, P1, PT, R6.reuse, UR10, RZ ;  /* 0x0000000a06047c10 */ /* 0x041fe4000ff3e0ff */
[----:B------:R-:W-:Y:S02]  /*00d0*/  IADD3 R2, P0, PT, R6, UR8, RZ ;  /* 0x0000000806027c10 */ /* 0x000fe4000ff1e0ff */
[C---:B------:R-:W-:Y:S02]  /*00e0*/  IADD3.X R5, PT, PT, R0.reuse, UR11, RZ, P1, !PT ;  /* 0x0000000b00057c10 */ /* 0x040fe40008ffe4ff */
[----:B------:R-:W-:-:S04]  /*00f0*/  IADD3.X R3, PT, PT, R0, UR9, RZ, P0, !PT ;  /* 0x0000000900037c10 */ /* 0x000fc800087fe4ff */
[----:B-1----:R-:W3:Y:S04]  /*0100*/  LDG.E.U8 R5, desc[UR4][R4.64] ;  /* 0x0000000404057981 */ /* 0x002ee8000c1e1100 */
[----:B------:R-:W3:Y:S01]  /*0110*/  LDG.E.U8 R2, desc[UR4][R2.64] ;  /* 0x0000000402027981 */ /* 0x000ee2000c1e1100 */
[----:B--2---:R-:W-:-:S04]  /*0120*/  IADD3 R6, P0, PT, R6, UR6, RZ ;  /* 0x0000000606067c10 */ /* 0x004fc8000ff1e0ff */
[----:B------:R-:W-:Y:S01]  /*0130*/  IADD3.X R7, PT, PT, R0, UR7, RZ, P0, !PT ;  /* 0x0000000700077c10 */ /* 0x000fe200087fe4ff */
[----:B---3--:R-:W-:-:S05]  /*0140*/  IMAD.IADD R9, R2, 0x1, R5 ;  /* 0x0000000102097824 */ /* 0x008fca00078e0205 */
[----:B------:R-:W-:Y:S01]  /*0150*/  STG.E.U8 desc[UR4][R6.64], R9 ;  /* 0x0000000906007986 */ /* 0x000fe2000c101104 */
[----:B------:R-:W-:Y:S05]  /*0160*/  EXIT ;  /* 0x000000000000794d */ /* 0x000fea0003800000 */
.L_x_0:
[----:B------:R-:W-:-:S00]  /*0170*/  BRA `(.L_x_0) ;  /* 0xfffffffc00fc7947 */ /* 0x000fc0000383ffff */
[----:B------:R-:W-:-:S00]  /*0180*/  NOP ;  /* 0x0000000000007918 */ /* 0x000fc00000000000 */
[----:B------:R-:W-:-:S00]  /*0190*/  NOP ;  /* 0x0000000000007918 */ /* 0x000fc00000000000 */
[----:B------:R-:W-:-:S00]  /*01a0*/  NOP ;  /* 0x0000000000007918 */ /* 0x000fc00000000000 */
[----:B------:R-:W-:-:S00]  /*01b0*/  NOP ;  /* 0x0000000000007918 */ /* 0x000fc00000000000 */
[----:B------:R-:W-:-:S00]  /*01c0*/  NOP ;  /* 0x0000000000007918 */ /* 0x000fc00000000000 */
[----:B------:R-:W-:-:S00]  /*01d0*/  NOP ;  /* 0x0000000000007918 */ /* 0x000fc00000000000 */
[----:B------:R-:W-:-:S00]  /*01e0*/  NOP ;  /* 0x0000000000007918 */ /* 0x000fc00000000000 */
[----:B------:R-:W-:-:S00]  /*01f0*/  NOP ;  /* 0x0000000000007918 */ /* 0x000fc00000000000 */
.L_x_1:


//--------------------- .nv.shared.reserved.0     --------------------------
	.section	.nv.shared.reserved.0,"aw",@nobits
	.weak		__nv_reservedSMEM_offset_0_alias
	.size		__nv_reservedSMEM_offset_0_alias, 0, 64
	.other		__nv_reservedSMEM_offset_0_alias,@"STO_CUDA_RESERVED_SHARED STV_DEFAULT"
__nv_reservedSMEM_offset_0_alias:
	.zero		0
	.zero		64


//--------------------- .nv.constant0._Z9vectorAddPaS_S_i --------------------------
	.section	.nv.constant0._Z9vectorAddPaS_S_i,"a",@progbits
	.sectionflags	@""
	.align	4
.nv.constant0._Z9vectorAddPaS_S_i:
	.zero		924


//--------------------- SYMBOLS --------------------------

	.type		.nv.reservedSmem.offset0,@object
	.size		.nv.reservedSmem.offset0,0x4
